//
// Generated by NVIDIA NVVM Compiler
//
// Compiler Build ID: CL-36424714
// Cuda compilation tools, release 13.0, V13.0.88
// Based on NVVM 20.0.0
//

.version 9.0
.target sm_100
.address_size 64

	// .globl	_Z15GPU_CrackKernelPiPl
.const .align 4 .u32 c_GuessesPerThread;
.const .align 8 .u64 c_MaxGuesses;
.const .align 1 .b8 c_Alphabet[81];
.const .align 1 .b8 c_Password[5];

.visible .entry _Z15GPU_CrackKernelPiPl(
	.param .u64 .ptr .align 1 _Z15GPU_CrackKernelPiPl_param_0,
	.param .u64 .ptr .align 1 _Z15GPU_CrackKernelPiPl_param_1
)
{
	.reg .pred 	%p<16>;
	.reg .b16 	%rs<22>;
	.reg .b32 	%r<16>;
	.reg .b64 	%rd<49>;

	ld.param.u64 	%rd6, [_Z15GPU_CrackKernelPiPl_param_0];
	cvta.to.global.u64 	%rd1, %rd6;
	ld.const.u32 	%r1, [c_GuessesPerThread];
	ld.const.u64 	%rd7, [c_MaxGuesses];
	cvt.s64.s32 	%rd8, %r1;
	mov.u32 	%r7, %tid.x;
	mov.u32 	%r8, %ctaid.x;
	mov.u32 	%r9, %ntid.x;
	mad.lo.s32 	%r10, %r8, %r9, %r7;
	cvt.u64.u32 	%rd9, %r10;
	mul.lo.s64 	%rd48, %rd8, %rd9;
	setp.lt.s32 	%p1, %r1, 1;
	setp.ge.s64 	%p2, %rd48, %rd7;
	or.pred  	%p3, %p1, %p2;
	@%p3 bra 	$L__BB0_7;
	ld.global.u32 	%r15, [%rd1];
	ld.const.u8 	%rs1, [c_Password];
	ld.const.u8 	%rs2, [c_Password+1];
	ld.const.u8 	%rs3, [c_Password+2];
	ld.const.u8 	%rs4, [c_Password+3];
	mov.b32 	%r14, 0;
	ld.const.u8 	%rs5, [c_Password+4];
	mov.u64 	%rd18, c_Alphabet;
$L__BB0_2:
	mul.hi.u64 	%rd11, %rd48, -7743077759334873517;
	sub.s64 	%rd12, %rd48, %rd11;
	shr.u64 	%rd13, %rd12, 1;
	add.s64 	%rd14, %rd13, %rd11;
	shr.u64 	%rd15, %rd14, 6;
	mul.lo.s64 	%rd16, %rd15, 81;
	sub.s64 	%rd17, %rd48, %rd16;
	add.s64 	%rd19, %rd18, %rd17;
	ld.const.u8 	%rs6, [%rd19];
	setp.ne.s16 	%p4, %rs6, %rs1;
	@%p4 bra 	$L__BB0_5;
	mul.hi.u64 	%rd20, %rd48, 3594757075937852139;
	shr.u64 	%rd21, %rd20, 23;
	mul.hi.u64 	%rd22, %rd21, 227737581156908045;
	mul.lo.s64 	%rd23, %rd22, 81;
	sub.s64 	%rd24, %rd21, %rd23;
	add.s64 	%rd26, %rd18, %rd24;
	ld.const.u8 	%rs8, [%rd26];
	mul.hi.u64 	%rd27, %rd48, 9099228848467688227;
	shr.u64 	%rd28, %rd27, 18;
	mul.hi.u64 	%rd29, %rd28, 227737581156908045;
	mul.lo.s64 	%rd30, %rd29, 81;
	sub.s64 	%rd31, %rd28, %rd30;
	add.s64 	%rd32, %rd18, %rd31;
	ld.const.u8 	%rs11, [%rd32];
	mul.hi.u64 	%rd33, %rd48, 1439526438917739739;
	shr.u64 	%rd34, %rd33, 9;
	mul.hi.u64 	%rd35, %rd34, 227737581156908045;
	mul.lo.s64 	%rd36, %rd35, 81;
	sub.s64 	%rd37, %rd34, %rd36;
	add.s64 	%rd38, %rd18, %rd37;
	ld.const.u8 	%rs14, [%rd38];
	mul.hi.u64 	%rd44, %rd15, 227737581156908045;
	mul.lo.s64 	%rd45, %rd44, 81;
	sub.s64 	%rd46, %rd15, %rd45;
	add.s64 	%rd47, %rd18, %rd46;
	ld.const.u8 	%rs17, [%rd47];
	setp.ne.s16 	%p5, %rs17, %rs2;
	setp.ne.s16 	%p6, %rs14, %rs3;
	or.pred  	%p7, %p5, %p6;
	setp.ne.s16 	%p8, %rs11, %rs4;
	or.pred  	%p9, %p7, %p8;
	setp.ne.s16 	%p10, %rs8, %rs5;
	or.pred  	%p11, %p9, %p10;
	@%p11 bra 	$L__BB0_5;
	mov.b32 	%r15, 1;
	st.global.u32 	[%rd1], %r15;
$L__BB0_5:
	setp.eq.s32 	%p12, %r15, 1;
	@%p12 bra 	$L__BB0_7;
	add.s64 	%rd48, %rd48, 1;
	add.s32 	%r14, %r14, 1;
	setp.lt.s32 	%p13, %r14, %r1;
	setp.lt.s64 	%p14, %rd48, %rd7;
	and.pred  	%p15, %p13, %p14;
	@%p15 bra 	$L__BB0_2;
$L__BB0_7:
	ret;

}


// ===== COMPILED SASS (sm_100) =====

	.target	sm_100

	.elftype	@"ET_EXEC"


//--------------------- .note.nv.tkinfo           --------------------------
	.section	.note.nv.tkinfo,"",@"SHT_NOTE"
	.sectionflags	@"SHF_NOTE_NV_TKINFO"
	.tkinfo
        /*0018*/ 	.word	0x00000002
        /*0030*/ 	.string	""
        /*0030*/ 	.string	"ptxas"
        /*0030*/ 	.string	"Cuda compilation tools, release 13.0, V13.0.88"
        /*0030*/ 	.string	"Build cuda_13.0.r13.0/compiler.36424714_0"
        /*0030*/ 	.string	"-arch sm_100 -m 64 "



//--------------------- .note.nv.cuinfo           --------------------------
	.section	.note.nv.cuinfo,"",@"SHT_NOTE"
	.sectionflags	@"SHF_NOTE_NV_CUINFO"
        /*0018*/ 	.short	0x0002
        /*001a*/ 	.short	0x0064
        /*001c*/ 	.short	0x0082
	.zero		2


//--------------------- .nv.info                  --------------------------
	.section	.nv.info,"",@"SHT_CUDA_INFO"
	.align	4


	//----- nvinfo : EIATTR_REGCOUNT
	.align		4
        /*0000*/ 	.byte	0x04, 0x2f
        /*0002*/ 	.short	(.L_5 - .L_4)
	.align		4
.L_4:
        /*0004*/ 	.word	index@(_Z15GPU_CrackKernelPiPl)
        /*0008*/ 	.word	0x0000001c


	//----- nvinfo : EIATTR_FRAME_SIZE
	.align		4
.L_5:
        /*000c*/ 	.byte	0x04, 0x11
        /*000e*/ 	.short	(.L_7 - .L_6)
	.align		4
.L_6:
        /*0010*/ 	.word	index@(_Z15GPU_CrackKernelPiPl)
        /*0014*/ 	.word	0x00000000


	//----- nvinfo : EIATTR_MIN_STACK_SIZE
	.align		4
.L_7:
        /*0018*/ 	.byte	0x04, 0x12
        /*001a*/ 	.short	(.L_9 - .L_8)
	.align		4
.L_8:
        /*001c*/ 	.word	index@(_Z15GPU_CrackKernelPiPl)
        /*0020*/ 	.word	0x00000000
.L_9:


//--------------------- .nv.compat                --------------------------
	.section	.nv.compat,"",@"SHT_CUDA_COMPAT_INFO"
	.align	4
        /*0000*/ 	.byte	0x02, 0x09, 0x00, 0x00, 0x02, 0x02, 0x01, 0x00, 0x02, 0x05, 0x05, 0x00, 0x03, 0x07, 0x01, 0x01
        /*0010*/ 	.byte	0x02, 0x03, 0x00, 0x00, 0x02, 0x06, 0x01, 0x00, 0x04, 0x0b, 0x08, 0x00, 0x09, 0x00, 0x00, 0x00
        /*0020*/ 	.byte	0x00, 0x00, 0x00, 0x00


//--------------------- .nv.info._Z15GPU_CrackKernelPiPl --------------------------
	.section	.nv.info._Z15GPU_CrackKernelPiPl,"",@"SHT_CUDA_INFO"
	.sectionflags	@""
	.align	4


	//----- nvinfo : EIATTR_CUDA_API_VERSION
	.align		4
        /*0000*/ 	.byte	0x04, 0x37
        /*0002*/ 	.short	(.L_11 - .L_10)
.L_10:
        /*0004*/ 	.word	0x00000082


	//----- nvinfo : EIATTR_KPARAM_INFO
	.align		4
.L_11:
        /*0008*/ 	.byte	0x04, 0x17
        /*000a*/ 	.short	(.L_13 - .L_12)
.L_12:
        /*000c*/ 	.word	0x00000000
        /*0010*/ 	.short	0x0001
        /*0012*/ 	.short	0x0008
        /*0014*/ 	.byte	0x00, 0xf5, 0x21, 0x00


	//----- nvinfo : EIATTR_KPARAM_INFO
	.align		4
.L_13:
        /*0018*/ 	.byte	0x04, 0x17
        /*001a*/ 	.short	(.L_15 - .L_14)
.L_14:
        /*001c*/ 	.word	0x00000000
        /*0020*/ 	.short	0x0000
        /*0022*/ 	.short	0x0000
        /*0024*/ 	.byte	0x00, 0xf5, 0x21, 0x00


	//----- nvinfo : EIATTR_SPARSE_MMA_MASK
	.align		4
.L_15:
        /*0028*/ 	.byte	0x03, 0x50
        /*002a*/ 	.short	0x0000


	//----- nvinfo : EIATTR_MAXREG_COUNT
	.align		4
        /*002c*/ 	.byte	0x03, 0x1b
        /*002e*/ 	.short	0x00ff


	//----- nvinfo : EIATTR_MERCURY_ISA_VERSION
	.align		4
        /*0030*/ 	.byte	0x03, 0x5f
        /*0032*/ 	.short	0x0101


	//----- nvinfo : EIATTR_VRC_CTA_INIT_COUNT
	.align		4
        /*0034*/ 	.byte	0x02, 0x4a
	.zero		1
	.zero		1


	//----- nvinfo : EIATTR_EXIT_INSTR_OFFSETS
	.align		4
        /*0038*/ 	.byte	0x04, 0x1c
        /*003a*/ 	.short	(.L_17 - .L_16)


	//   ....[0]....
.L_16:
        /*003c*/ 	.word	0x000000e0


	//   ....[1]....
        /*0040*/ 	.word	0x00000780


	//   ....[2]....
        /*0044*/ 	.word	0x000007f0


	//   ....[3]....
        /*0048*/ 	.word	0x00000810


	//----- nvinfo : EIATTR_CRS_STACK_SIZE
	.align		4
.L_17:
        /*004c*/ 	.byte	0x04, 0x1e
        /*004e*/ 	.short	(.L_19 - .L_18)
.L_18:
        /*0050*/ 	.word	0x00000000


	//----- nvinfo : EIATTR_CBANK_PARAM_SIZE
	.align		4
.L_19:
        /*0054*/ 	.byte	0x03, 0x19
        /*0056*/ 	.short	0x0010


	//----- nvinfo : EIATTR_PARAM_CBANK
	.align		4
        /*0058*/ 	.byte	0x04, 0x0a
        /*005a*/ 	.short	(.L_21 - .L_20)
	.align		4
.L_20:
        /*005c*/ 	.word	index@(.nv.constant0._Z15GPU_CrackKernelPiPl)
        /*0060*/ 	.short	0x0380
        /*0062*/ 	.short	0x0010


	//----- nvinfo : EIATTR_SW_WAR
	.align		4
.L_21:
        /*0064*/ 	.byte	0x04, 0x36
        /*0066*/ 	.short	(.L_23 - .L_22)
.L_22:
        /*0068*/ 	.word	0x00000008
.L_23:


//--------------------- .nv.callgraph             --------------------------
	.section	.nv.callgraph,"",@"SHT_CUDA_CALLGRAPH"
	.align	4
	.sectionentsize	8
	.align		4
        /*0000*/ 	.word	0x00000000
	.align		4
        /*0004*/ 	.word	0xffffffff
	.align		4
        /*0008*/ 	.word	0x00000000
	.align		4
        /*000c*/ 	.word	0xfffffffe
	.align		4
        /*0010*/ 	.word	0x00000000
	.align		4
        /*0014*/ 	.word	0xfffffffd
	.align		4
        /*0018*/ 	.word	0x00000000
	.align		4
        /*001c*/ 	.word	0xfffffffc


//--------------------- .nv.constant3             --------------------------
	.section	.nv.constant3,"a",@progbits
	.align	8
.nv.constant3:
	.type		c_GuessesPerThread,@object
	.size		c_GuessesPerThread,(.L_0 - c_GuessesPerThread)
c_GuessesPerThread:
	.zero		4
.L_0:
	.zero		4
	.type		c_MaxGuesses,@object
	.size		c_MaxGuesses,(c_Alphabet - c_MaxGuesses)
c_MaxGuesses:
	.zero		8
	.type		c_Alphabet,@object
	.size		c_Alphabet,(c_Password - c_Alphabet)
c_Alphabet:
	.zero		81
	.type		c_Password,@object
	.size		c_Password,(.L_3 - c_Password)
c_Password:
	.zero		5
.L_3:


//--------------------- .text._Z15GPU_CrackKernelPiPl --------------------------
	.section	.text._Z15GPU_CrackKernelPiPl,"ax",@progbits
	.align	128
        .global         _Z15GPU_CrackKernelPiPl
        .type           _Z15GPU_CrackKernelPiPl,@function
        .size           _Z15GPU_CrackKernelPiPl,(.L_x_4 - _Z15GPU_CrackKernelPiPl)
        .other          _Z15GPU_CrackKernelPiPl,@"STO_CUDA_ENTRY STV_DEFAULT"
_Z15GPU_CrackKernelPiPl:
.text._Z15GPU_CrackKernelPiPl:
[----:B------:R-:W-:Y:S01]  /*0000*/  LDC R1, c[0x0][0x37c] ;  /* 0x0000df00ff017b82 */ /* 0x000fe20000000800 */
[----:B------:R-:W0:Y:S07]  /*0010*/  S2R R2, SR_TID.X ;  /* 0x0000000000027919 */ /* 0x000e2e0000002100 */
[----:B------:R-:W1:Y:S01]  /*0020*/  LDC R7, c[0x3][RZ] ;  /* 0x00c00000ff077b82 */ /* 0x000e620000000800 */
[----:B------:R-:W2:Y:S07]  /*0030*/  LDCU.64 UR6, c[0x3][0x8] ;  /* 0x00c00100ff0677ac */ /* 0x000eae0008000a00 */
[----:B------:R-:W0:Y:S08]  /*0040*/  S2UR UR4, SR_CTAID.X ;  /* 0x00000000000479c3 */ /* 0x000e300000002500 */
[----:B------:R-:W0:Y:S01]  /*0050*/  LDC R3, c[0x0][0x360] ;  /* 0x0000d800ff037b82 */ /* 0x000e220000000800 */
[----:B-1----:R-:W-:Y:S01]  /*0060*/  SHF.R.S32.HI R5, RZ, 0x1f, R7 ;  /* 0x0000001fff057819 */ /* 0x002fe20000011407 */
[----:B0-----:R-:W-:-:S04]  /*0070*/  IMAD R2, R3, UR4, R2 ;  /* 0x0000000403027c24 */ /* 0x001fc8000f8e0202 */
[----:B------:R-:W-:Y:S02]  /*0080*/  IMAD R5, R5, R2, RZ ;  /* 0x0000000205057224 */ /* 0x000fe400078e02ff */
[----:B------:R-:W-:-:S05]  /*0090*/  IMAD.WIDE.U32 R2, R2, R7, RZ ;  /* 0x0000000702027225 */ /* 0x000fca00078e00ff */
[----:B------:R-:W-:Y:S02]  /*00a0*/  IADD3 R6, PT, PT, R3, R5, RZ ;  /* 0x0000000503067210 */ /* 0x000fe40007ffe0ff */
[----:B--2---:R-:W-:-:S04]  /*00b0*/  ISETP.GE.U32.AND P0, PT, R2, UR6, PT ;  /* 0x0000000602007c0c */ /* 0x004fc8000bf06070 */
[----:B------:R-:W-:-:S04]  /*00c0*/  ISETP.GE.AND.EX P0, PT, R6, UR7, PT, P0 ;  /* 0x0000000706007c0c */ /* 0x000fc8000bf06300 */
[----:B------:R-:W-:-:S13]  /*00d0*/  ISETP.LT.OR P0, PT, R7, 0x1, P0 ;  /* 0x000000010700780c */ /* 0x000fda0000701670 */
[----:B------:R-:W-:Y:S05]  /*00e0*/  @P0 EXIT ;  /* 0x000000000000094d */ /* 0x000fea0003800000 */
[----:B------:R-:W0:Y:S01]  /*00f0*/  LDC.64 R4, c[0x0][0x380] ;  /* 0x0000e000ff047b82 */ /* 0x000e220000000a00 */
[----:B------:R-:W0:Y:S01]  /*0100*/  LDCU.64 UR10, c[0x0][0x358] ;  /* 0x00006b00ff0a77ac */ /* 0x000e220008000a00 */
[----:B------:R-:W1:Y:S01]  /*0110*/  LDCU.U8 UR4, c[0x3][0x61] ;  /* 0x00c00c20ff0477ac */ /* 0x000e620008000000 */
[----:B------:R-:W2:Y:S01]  /*0120*/  LDCU.U8 UR9, c[0x3][0x62] ;  /* 0x00c00c40ff0977ac */ /* 0x000ea20008000000 */
[----:B------:R-:W3:Y:S01]  /*0130*/  LDCU.U8 UR12, c[0x3][0x63] ;  /* 0x00c00c60ff0c77ac */ /* 0x000ee20008000000 */
[----:B------:R-:W4:Y:S01]  /*0140*/  LDCU.U8 UR13, c[0x3][0x64] ;  /* 0x00c00c80ff0d77ac */ /* 0x000f220008000000 */
[----:B------:R-:W0:Y:S02]  /*0150*/  LDCU.U8 UR14, c[0x3][0x65] ;  /* 0x00c00ca0ff0e77ac */ /* 0x000e240008000000 */
[----:B0-----:R0:W5:Y:S01]  /*0160*/  LDG.E R0, desc[UR10][R4.64] ;  /* 0x0000000a04007981 */ /* 0x001162000c1e1900 */
[----:B------:R-:W-:Y:S01]  /*0170*/  MOV R3, R6 ;  /* 0x0000000600037202 */ /* 0x000fe20000000f00 */
[----:B-1----:R-:W-:Y:S01]  /*0180*/  UPRMT UR5, UR4, 0x9910, URZ ;  /* 0x0000991004057896 */ /* 0x002fe200080000ff */
[----:B------:R-:W1:Y:S01]  /*0190*/  LDCU UR15, c[0x3][URZ] ;  /* 0x00c00000ff0f77ac */ /* 0x000e620008000800 */
[----:B------:R-:W0:Y:S01]  /*01a0*/  LDCU.64 UR16, c[0x3][0x8] ;  /* 0x00c00100ff1077ac */ /* 0x000e220008000a00 */
[----:B--234-:R-:W-:-:S09]  /*01b0*/  UMOV UR4, URZ ;  /* 0x000000ff00047c82 */ /* 0x01cfd20008000000 */
.L_x_2:
[----:B0-----:R-:W-:Y:S01]  /*01c0*/  IMAD.WIDE.U32 R4, R3, 0x6e9e0653, RZ ;  /* 0x6e9e065303047825 */ /* 0x001fe200078e00ff */
[----:B------:R-:W-:Y:S03]  /*01d0*/  BSSY.RECONVERGENT B0, `(.L_x_0) ;  /* 0x0000059000007945 */ /* 0x000fe60003800200 */
[----:B------:R-:W-:-:S04]  /*01e0*/  IMAD.WIDE.U32 R6, P0, R2, -0x6b74f033, R4 ;  /* 0x948b0fcd02067825 */ /* 0x000fc80007800004 */
[----:B------:R-:W-:Y:S01]  /*01f0*/  IMAD.WIDE.U32 R4, R2, 0x6e9e0653, RZ ;  /* 0x6e9e065302047825 */ /* 0x000fe200078e00ff */
[----:B------:R-:W-:-:S03]  /*0200*/  MOV R8, R7 ;  /* 0x0000000700087202 */ /* 0x000fc60000000f00 */
[----:B------:R-:W-:Y:S01]  /*0210*/  IMAD.X R9, RZ, RZ, RZ, P0 ;  /* 0x000000ffff097224 */ /* 0x000fe200000e06ff */
[----:B------:R-:W-:-:S05]  /*0220*/  IADD3 RZ, P0, PT, R5, R6, RZ ;  /* 0x0000000605ff7210 */ /* 0x000fca0007f1e0ff */
[----:B------:R-:W-:-:S03]  /*0230*/  IMAD.WIDE.U32.X R8, R3, -0x6b74f033, R8, P0 ;  /* 0x948b0fcd03087825 */ /* 0x000fc600000e0408 */
[----:B------:R-:W-:-:S04]  /*0240*/  IADD3 R7, P0, PT, R2, -R8, RZ ;  /* 0x8000000802077210 */ /* 0x000fc80007f1e0ff */
[----:B------:R-:W-:-:S04]  /*0250*/  IADD3.X R4, PT, PT, R3, ~R9, RZ, P0, !PT ;  /* 0x8000000903047210 */ /* 0x000fc800007fe4ff */
[--C-:B------:R-:W-:Y:S02]  /*0260*/  SHF.R.U64 R7, R7, 0x1, R4.reuse ;  /* 0x0000000107077819 */ /* 0x100fe40000001204 */
[----:B------:R-:W-:Y:S02]  /*0270*/  SHF.R.U32.HI R5, RZ, 0x1, R4 ;  /* 0x00000001ff057819 */ /* 0x000fe40000011604 */
[----:B------:R-:W-:-:S05]  /*0280*/  IADD3 R7, P0, PT, R7, R8, RZ ;  /* 0x0000000807077210 */ /* 0x000fca0007f1e0ff */
[----:B------:R-:W-:-:S05]  /*0290*/  IMAD.X R8, R5, 0x1, R9, P0 ;  /* 0x0000000105087824 */ /* 0x000fca00000e0609 */
[----:B------:R-:W-:-:S05]  /*02a0*/  SHF.R.U64 R7, R7, 0x6, R8 ;  /* 0x0000000607077819 */ /* 0x000fca0000001208 */
[----:B------:R-:W-:-:S06]  /*02b0*/  IMAD R4, R7, -0x51, R2 ;  /* 0xffffffaf07047824 */ /* 0x000fcc00078e0202 */
[----:B------:R-:W0:Y:S02]  /*02c0*/  LDC.U8 R4, c[0x3][R4+0x10] ;  /* 0x00c0040004047b82 */ /* 0x000e240000000000 */
[----:B0-----:R-:W-:-:S13]  /*02d0*/  ISETP.NE.AND P0, PT, R4, UR5, PT ;  /* 0x0000000504007c0c */ /* 0x001fda000bf05270 */
[----:B------:R-:W-:Y:S05]  /*02e0*/  @P0 BRA `(.L_x_1) ;  /* 0x00000004001c0947 */ /* 0x000fea0003800000 */
[C---:B------:R-:W-:Y:S01]  /*02f0*/  IMAD.WIDE.U32 R10, R3.reuse, 0x547994db, RZ ;  /* 0x547994db030a7825 */ /* 0x040fe200078e00ff */
[----:B------:R-:W-:Y:S01]  /*0300*/  SHF.R.U32.HI R8, RZ, 0x6, R8 ;  /* 0x00000006ff087819 */ /* 0x000fe20000011608 */
[----:B------:R-:W-:Y:S02]  /*0310*/  UPRMT UR6, UR12, 0x9910, URZ ;  /* 0x000099100c067896 */ /* 0x000fe400080000ff */
[----:B------:R-:W-:Y:S01]  /*0320*/  IMAD.WIDE.U32 R4, R3, -0x7518c4dd, RZ ;  /* 0x8ae73b2303047825 */ /* 0x000fe200078e00ff */
[----:B------:R-:W-:Y:S02]  /*0330*/  UPRMT UR7, UR9, 0x9910, URZ ;  /* 0x0000991009077896 */ /* 0x000fe400080000ff */
[----:B------:R-:W-:Y:S01]  /*0340*/  UPRMT UR8, UR13, 0x9910, URZ ;  /* 0x000099100d087896 */ /* 0x000fe200080000ff */
[----:B------:R-:W-:-:S04]  /*0350*/  IMAD.WIDE.U32 R16, R2, 0x547994db, RZ ;  /* 0x547994db02107825 */ /* 0x000fc800078e00ff */
[----:B------:R-:W-:-:S04]  /*0360*/  IMAD.WIDE.U32 R10, P0, R2, 0x13fa39ab, R10 ;  /* 0x13fa39ab020a7825 */ /* 0x000fc8000780000a */
[----:B------:R-:W-:Y:S01]  /*0370*/  IMAD.WIDE.U32 R14, R2, -0x7518c4dd, RZ ;  /* 0x8ae73b23020e7825 */ /* 0x000fe200078e00ff */
[----:B------:R-:W-:Y:S02]  /*0380*/  IADD3 RZ, P2, PT, R17, R10, RZ ;  /* 0x0000000a11ff7210 */ /* 0x000fe40007f5e0ff */
[----:B------:R-:W-:Y:S01]  /*0390*/  IADD3.X R19, PT, PT, RZ, RZ, RZ, P0, !PT ;  /* 0x000000ffff137210 */ /* 0x000fe200007fe4ff */
[----:B------:R-:W-:-:S04]  /*03a0*/  IMAD.WIDE.U32 R12, R3, -0x3ae70515, RZ ;  /* 0xc518faeb030c7825 */ /* 0x000fc800078e00ff */
[----:B------:R-:W-:-:S04]  /*03b0*/  IMAD.WIDE.U32 R4, P1, R2, 0x7e46f46d, R4 ;  /* 0x7e46f46d02047825 */ /* 0x000fc80007820004 */
[----:B------:R-:W-:Y:S01]  /*03c0*/  IMAD.MOV.U32 R18, RZ, RZ, R11 ;  /* 0x000000ffff127224 */ /* 0x000fe200078e000b */
[----:B------:R-:W-:Y:S01]  /*03d0*/  IADD3 RZ, P0, PT, R15, R4, RZ ;  /* 0x000000040fff7210 */ /* 0x000fe20007f1e0ff */
[----:B------:R-:W-:Y:S01]  /*03e0*/  IMAD.WIDE.U32 R12, P3, R2, 0x31e32483, R12 ;  /* 0x31e32483020c7825 */ /* 0x000fe2000786000c */
[----:B------:R-:W-:Y:S02]  /*03f0*/  IADD3.X R15, PT, PT, RZ, RZ, RZ, P1, !PT ;  /* 0x000000ffff0f7210 */ /* 0x000fe40000ffe4ff */
[----:B------:R-:W-:Y:S01]  /*0400*/  MOV R14, R5 ;  /* 0x00000005000e7202 */ /* 0x000fe20000000f00 */
[----:B------:R-:W-:Y:S01]  /*0410*/  IMAD.WIDE.U32.X R18, R3, 0x13fa39ab, R18, P2 ;  /* 0x13fa39ab03127825 */ /* 0x000fe200010e0412 */
[----:B------:R-:W-:-:S03]  /*0420*/  IADD3.X R11, PT, PT, RZ, RZ, RZ, P3, !PT ;  /* 0x000000ffff0b7210 */ /* 0x000fc60001ffe4ff */
[----:B------:R-:W-:Y:S01]  /*0430*/  IMAD.WIDE.U32 R16, R2, -0x3ae70515, RZ ;  /* 0xc518faeb02107825 */ /* 0x000fe200078e00ff */
[--C-:B------:R-:W-:Y:S02]  /*0440*/  SHF.R.U32.HI R23, RZ, 0x9, R19.reuse ;  /* 0x00000009ff177819 */ /* 0x100fe40000011613 */
[----:B------:R-:W-:Y:S01]  /*0450*/  SHF.R.U64 R9, R18, 0x9, R19 ;  /* 0x0000000912097819 */ /* 0x000fe20000001213 */
[----:B------:R-:W-:Y:S01]  /*0460*/  IMAD.WIDE.U32.X R14, R3, 0x7e46f46d, R14, P0 ;  /* 0x7e46f46d030e7825 */ /* 0x000fe200000e040e */
[----:B------:R-:W-:-:S03]  /*0470*/  IADD3 RZ, P1, PT, R17, R12, RZ ;  /* 0x0000000c11ff7210 */ /* 0x000fc60007f3e0ff */
[----:B------:R-:W-:Y:S01]  /*0480*/  IMAD.MOV.U32 R10, RZ, RZ, R13 ;  /* 0x000000ffff0a7224 */ /* 0x000fe200078e000d */
[--C-:B------:R-:W-:Y:S01]  /*0490*/  SHF.R.U32.HI R6, RZ, 0x12, R15.reuse ;  /* 0x00000012ff067819 */ /* 0x100fe2000001160f */
[----:B------:R-:W-:Y:S01]  /*04a0*/  IMAD.WIDE.U32 R16, R23, -0x6522c3f3, RZ ;  /* 0x9add3c0d17107825 */ /* 0x000fe200078e00ff */
[----:B------:R-:W-:-:S03]  /*04b0*/  SHF.R.U64 R4, R14, 0x12, R15 ;  /* 0x000000120e047819 */ /* 0x000fc6000000120f */
[----:B------:R-:W-:-:S04]  /*04c0*/  IMAD.WIDE.U32 R18, R8, -0x6522c3f3, RZ ;  /* 0x9add3c0d08127825 */ /* 0x000fc800078e00ff */
[----:B------:R-:W-:-:S04]  /*04d0*/  IMAD.WIDE.U32.X R10, R3, 0x31e32483, R10, P1 ;  /* 0x31e32483030a7825 */ /* 0x000fc800008e040a */
[C---:B------:R-:W-:Y:S01]  /*04e0*/  IMAD.WIDE.U32 R14, R9.reuse, -0x6522c3f3, RZ ;  /* 0x9add3c0d090e7825 */ /* 0x040fe200078e00ff */
[--C-:B------:R-:W-:Y:S02]  /*04f0*/  SHF.R.U32.HI R5, RZ, 0x17, R11.reuse ;  /* 0x00000017ff057819 */ /* 0x100fe4000001160b */
[----:B------:R-:W-:Y:S01]  /*0500*/  SHF.R.U64 R25, R10, 0x17, R11 ;  /* 0x000000170a197819 */ /* 0x000fe2000000120b */
[----:B------:R-:W-:-:S04]  /*0510*/  IMAD.WIDE.U32 R16, R9, 0x329161f, R16 ;  /* 0x0329161f09107825 */ /* 0x000fc800078e0010 */
[----:B------:R-:W-:Y:S01]  /*0520*/  IMAD.WIDE.U32 R12, R7, -0x6522c3f3, RZ ;  /* 0x9add3c0d070c7825 */ /* 0x000fe200078e00ff */
[----:B------:R-:W-:-:S03]  /*0530*/  IADD3 RZ, P0, PT, R15, R16, RZ ;  /* 0x000000100fff7210 */ /* 0x000fc60007f1e0ff */
[----:B------:R-:W-:-:S04]  /*0540*/  IMAD.WIDE.U32 R18, R7, 0x329161f, R18 ;  /* 0x0329161f07127825 */ /* 0x000fc800078e0012 */
[----:B------:R-:W-:Y:S01]  /*0550*/  IMAD.WIDE.U32 R20, R6, -0x6522c3f3, RZ ;  /* 0x9add3c0d06147825 */ /* 0x000fe200078e00ff */
[----:B------:R-:W-:-:S03]  /*0560*/  IADD3 RZ, P1, PT, R13, R18, RZ ;  /* 0x000000120dff7210 */ /* 0x000fc60007f3e0ff */
[----:B------:R-:W-:-:S04]  /*0570*/  IMAD.WIDE.U32 R10, R5, -0x6522c3f3, RZ ;  /* 0x9add3c0d050a7825 */ /* 0x000fc800078e00ff */
[----:B------:R-:W-:-:S04]  /*0580*/  IMAD.WIDE.U32 R12, R4, -0x6522c3f3, RZ ;  /* 0x9add3c0d040c7825 */ /* 0x000fc800078e00ff */
[----:B------:R-:W-:-:S04]  /*0590*/  IMAD.WIDE.U32 R20, R4, 0x329161f, R20 ;  /* 0x0329161f04147825 */ /* 0x000fc800078e0014 */
[----:B------:R-:W-:Y:S02]  /*05a0*/  IMAD.X R16, R23, 0x329161f, R17, P0 ;  /* 0x0329161f17107824 */ /* 0x000fe400000e0611 */
[----:B------:R-:W-:Y:S01]  /*05b0*/  IMAD.X R8, R8, 0x329161f, R19, P1 ;  /* 0x0329161f08087824 */ /* 0x000fe200008e0613 */
[----:B------:R-:W-:Y:S01]  /*05c0*/  IADD3 RZ, P1, PT, R13, R20, RZ ;  /* 0x000000140dff7210 */ /* 0x000fe20007f3e0ff */
[----:B------:R-:W-:-:S04]  /*05d0*/  IMAD.WIDE.U32 R14, R25, -0x6522c3f3, RZ ;  /* 0x9add3c0d190e7825 */ /* 0x000fc800078e00ff */
[----:B------:R-:W-:-:S04]  /*05e0*/  IMAD.WIDE.U32 R10, R25, 0x329161f, R10 ;  /* 0x0329161f190a7825 */ /* 0x000fc800078e000a */
[----:B------:R-:W-:Y:S01]  /*05f0*/  IMAD R16, R16, -0x51, R9 ;  /* 0xffffffaf10107824 */ /* 0x000fe200078e0209 */
[----:B------:R-:W-:Y:S01]  /*0600*/  IADD3 RZ, P0, PT, R15, R10, RZ ;  /* 0x0000000a0fff7210 */ /* 0x000fe20007f1e0ff */
[----:B------:R-:W-:Y:S02]  /*0610*/  IMAD R7, R8, -0x51, R7 ;  /* 0xffffffaf08077824 */ /* 0x000fe400078e0207 */
[----:B------:R-:W-:Y:S02]  /*0620*/  IMAD.X R21, R6, 0x329161f, R21, P1 ;  /* 0x0329161f06157824 */ /* 0x000fe400008e0615 */
[----:B------:R-:W0:Y:S01]  /*0630*/  LDC.U8 R6, c[0x3][R16+0x10] ;  /* 0x00c0040010067b82 */ /* 0x000e220000000000 */
[----:B------:R-:W-:Y:S02]  /*0640*/  IMAD.X R10, R5, 0x329161f, R11, P0 ;  /* 0x0329161f050a7824 */ /* 0x000fe400000e060b */
[----:B------:R-:W-:Y:S02]  /*0650*/  IMAD R21, R21, -0x51, R4 ;  /* 0xffffffaf15157824 */ /* 0x000fe400078e0204 */
[----:B------:R-:W-:-:S03]  /*0660*/  IMAD R10, R10, -0x51, R25 ;  /* 0xffffffaf0a0a7824 */ /* 0x000fc600078e0219 */
[----:B------:R-:W2:Y:S08]  /*0670*/  LDC.U8 R7, c[0x3][R7+0x10] ;  /* 0x00c0040007077b82 */ /* 0x000eb00000000000 */
[----:B------:R-:W3:Y:S08]  /*0680*/  LDC.U8 R5, c[0x3][R21+0x10] ;  /* 0x00c0040015057b82 */ /* 0x000ef00000000000 */
[----:B------:R-:W4:Y:S01]  /*0690*/  LDC.U8 R4, c[0x3][R10+0x10] ;  /* 0x00c004000a047b82 */ /* 0x000f220000000000 */
[----:B0-----:R-:W-:Y:S01]  /*06a0*/  ISETP.NE.AND P0, PT, R6, UR6, PT ;  /* 0x0000000606007c0c */ /* 0x001fe2000bf05270 */
[----:B------:R-:W-:Y:S01]  /*06b0*/  UMOV UR6, UR7 ;  /* 0x0000000700067c82 */ /* 0x000fe20008000000 */
[----:B------:R-:W-:-:S02]  /*06c0*/  UPRMT UR7, UR14, 0x9910, URZ ;  /* 0x000099100e077896 */ /* 0x000fc400080000ff */
[----:B--2---:R-:W-:Y:S01]  /*06d0*/  ISETP.NE.OR P0, PT, R7, UR6, P0 ;  /* 0x0000000607007c0c */ /* 0x004fe20008705670 */
[----:B------:R-:W-:-:S03]  /*06e0*/  UMOV UR6, UR8 ;  /* 0x0000000800067c82 */ /* 0x000fc60008000000 */
[----:B---3--:R-:W-:Y:S01]  /*06f0*/  ISETP.NE.OR P0, PT, R5, UR6, P0 ;  /* 0x0000000605007c0c */ /* 0x008fe20008705670 */
[----:B------:R-:W-:-:S03]  /*0700*/  UMOV UR6, UR7 ;  /* 0x0000000700067c82 */ /* 0x000fc60008000000 */
[----:B----4-:R-:W-:-:S13]  /*0710*/  ISETP.NE.OR P0, PT, R4, UR6, P0 ;  /* 0x0000000604007c0c */ /* 0x010fda0008705670 */
[----:B------:R-:W0:Y:S01]  /*0720*/  @!P0 LDC.64 R4, c[0x0][0x380] ;  /* 0x0000e000ff048b82 */ /* 0x000e220000000a00 */
[----:B------:R-:W-:Y:S02]  /*0730*/  @!P0 MOV R9, 0x1 ;  /* 0x0000000100098802 */ /* 0x000fe40000000f00 */
[----:B-----5:R-:W-:-:S03]  /*0740*/  @!P0 MOV R0, 0x1 ;  /* 0x0000000100008802 */ /* 0x020fc60000000f00 */
[----:B0-----:R0:W-:Y:S04]  /*0750*/  @!P0 STG.E desc[UR10][R4.64], R9 ;  /* 0x0000000904008986 */ /* 0x0011e8000c10190a */
.L_x_1:
[----:B-1----:R-:W-:Y:S05]  /*0760*/  BSYNC.RECONVERGENT B0 ;  /* 0x0000000000007941 */ /* 0x002fea0003800200 */
.L_x_0:
[----:B-----5:R-:W-:-:S13]  /*0770*/  ISETP.NE.AND P0, PT, R0, 0x1, PT ;  /* 0x000000010000780c */ /* 0x020fda0003f05270 */
[----:B------:R-:W-:Y:S05]  /*0780*/  @!P0 EXIT ;  /* 0x000000000000894d */ /* 0x000fea0003800000 */
[----:B------:R-:W-:Y:S01]  /*0790*/  IADD3 R2, P0, PT, R2, 0x1, RZ ;  /* 0x0000000102027810 */ /* 0x000fe20007f1e0ff */
[----:B------:R-:W-:-:S03]  /*07a0*/  UIADD3 UR4, UPT, UPT, UR4, 0x1, URZ ;  /* 0x0000000104047890 */ /* 0x000fc6000fffe0ff */
[----:B------:R-:W-:Y:S01]  /*07b0*/  IADD3.X R3, PT, PT, RZ, R3, RZ, P0, !PT ;  /* 0x00000003ff037210 */ /* 0x000fe200007fe4ff */
[----:B------:R-:W-:Y:S01]  /*07c0*/  UISETP.GE.AND UP0, UPT, UR4, UR15, UPT ;  /* 0x0000000f0400728c */ /* 0x000fe2000bf06270 */
[----:B------:R-:W-:-:S04]  /*07d0*/  ISETP.GE.U32.AND P0, PT, R2, UR16, PT ;  /* 0x0000001002007c0c */ /* 0x000fc8000bf06070 */
[----:B------:R-:W-:-:S13]  /*07e0*/  ISETP.GE.AND.EX P0, PT, R3, UR17, PT, P0 ;  /* 0x0000001103007c0c */ /* 0x000fda000bf06300 */
[----:B------:R-:W-:Y:S05]  /*07f0*/  @P0 EXIT ;  /* 0x000000000000094d */ /* 0x000fea0003800000 */
[----:B------:R-:W-:Y:S05]  /*0800*/  BRA.U !UP0, `(.L_x_2) ;  /* 0xfffffff9086c7547 */ /* 0x000fea000b83ffff */
[----:B------:R-:W-:Y:S05]  /*0810*/  EXIT ;  /* 0x000000000000794d */ /* 0x000fea0003800000 */
.L_x_3:
[----:B------:R-:W-:-:S00]  /*0820*/  BRA `(.L_x_3) ;  /* 0xfffffffc00fc7947 */ /* 0x000fc0000383ffff */
[----:B------:R-:W-:-:S00]  /*0830*/  NOP ;  /* 0x0000000000007918 */ /* 0x000fc00000000000 */
        /* <DEDUP_REMOVED lines=12> */
.L_x_4:


//--------------------- .nv.shared.reserved.0     --------------------------
	.section	.nv.shared.reserved.0,"aw",@nobits
	.weak		__nv_reservedSMEM_offset_0_alias
	.size		__nv_reservedSMEM_offset_0_alias, 0, 64
	.other		__nv_reservedSMEM_offset_0_alias,@"STO_CUDA_RESERVED_SHARED STV_DEFAULT"
__nv_reservedSMEM_offset_0_alias:
	.zero		0
	.zero		64


//--------------------- .nv.constant0._Z15GPU_CrackKernelPiPl --------------------------
	.section	.nv.constant0._Z15GPU_CrackKernelPiPl,"a",@progbits
	.sectionflags	@""
	.align	4
.nv.constant0._Z15GPU_CrackKernelPiPl:
	.zero		912


//--------------------- SYMBOLS --------------------------

	.type		.nv.reservedSmem.offset0,@object
	.size		.nv.reservedSmem.offset0,0x4
